	.headerflags	@"EF_CUDA_TEXMODE_UNIFIED EF_CUDA_64BIT_ADDRESS EF_CUDA_ACCELERATORS EF_CUDA_SM90 EF_CUDA_VIRTUAL_SM(EF_CUDA_SM90)"
	.elftype	@"ET_EXEC"


//--------------------- .nv.info                  --------------------------
	.section	.nv.info,"",@"SHT_CUDA_INFO"
	.align	4


	//----- nvinfo : EIATTR_REGCOUNT
	.align		4
        /*0000*/ 	.byte	0x04, 0x2f
        /*0002*/ 	.short	(.L_1 - .L_0)
	.align		4
.L_0:
        /*0004*/ 	.word	index@(triton_per_fused_cat_mean_27)
        /*0008*/ 	.word	0x00000014


	//----- nvinfo : EIATTR_MIN_STACK_SIZE
	.align		4
.L_1:
        /*000c*/ 	.byte	0x04, 0x12
        /*000e*/ 	.short	(.L_3 - .L_2)
	.align		4
.L_2:
        /*0010*/ 	.word	index@(triton_per_fused_cat_mean_27)
        /*0014*/ 	.word	0x00000000


	//----- nvinfo : EIATTR_FRAME_SIZE
	.align		4
.L_3:
        /*0018*/ 	.byte	0x04, 0x11
        /*001a*/ 	.short	(.L_5 - .L_4)
	.align		4
.L_4:
        /*001c*/ 	.word	index@(triton_per_fused_cat_mean_27)
        /*0020*/ 	.word	0x00000000


	//----- nvinfo : EIATTR_MIN_STACK_SIZE
	.align		4
.L_5:
        /*0024*/ 	.byte	0x04, 0x12
        /*0026*/ 	.short	(.L_7 - .L_6)
	.align		4
.L_6:
        /*0028*/ 	.word	index@(triton_per_fused_cat_mean_27)
        /*002c*/ 	.word	0x00000000
.L_7:


//--------------------- .nv.info.triton_per_fused_cat_mean_27 --------------------------
	.section	.nv.info.triton_per_fused_cat_mean_27,"",@"SHT_CUDA_INFO"
	.sectionflags	@""
	.align	4


	//----- nvinfo : EIATTR_CUDA_API_VERSION
	.align		4
        /*0000*/ 	.byte	0x04, 0x37
        /*0002*/ 	.short	(.L_9 - .L_8)
.L_8:
        /*0004*/ 	.word	0x0000007c


	//----- nvinfo : EIATTR_KPARAM_INFO
	.align		4
.L_9:
        /*0008*/ 	.byte	0x04, 0x17
        /*000a*/ 	.short	(.L_11 - .L_10)
.L_10:
        /*000c*/ 	.word	0x00000000
        /*0010*/ 	.short	0x0006
        /*0012*/ 	.short	0x002c
        /*0014*/ 	.byte	0x00, 0xf0, 0x11, 0x00


	//----- nvinfo : EIATTR_KPARAM_INFO
	.align		4
.L_11:
        /*0018*/ 	.byte	0x04, 0x17
        /*001a*/ 	.short	(.L_13 - .L_12)
.L_12:
        /*001c*/ 	.word	0x00000000
        /*0020*/ 	.short	0x0005
        /*0022*/ 	.short	0x0028
        /*0024*/ 	.byte	0x00, 0xf0, 0x11, 0x00


	//----- nvinfo : EIATTR_KPARAM_INFO
	.align		4
.L_13:
        /*0028*/ 	.byte	0x04, 0x17
        /*002a*/ 	.short	(.L_15 - .L_14)
.L_14:
        /*002c*/ 	.word	0x00000000
        /*0030*/ 	.short	0x0004
        /*0032*/ 	.short	0x0020
        /*0034*/ 	.byte	0x00, 0xf4, 0x21, 0x00


	//----- nvinfo : EIATTR_KPARAM_INFO
	.align		4
.L_15:
        /*0038*/ 	.byte	0x04, 0x17
        /*003a*/ 	.short	(.L_17 - .L_16)
.L_16:
        /*003c*/ 	.word	0x00000000
        /*0040*/ 	.short	0x0003
        /*0042*/ 	.short	0x0018
        /*0044*/ 	.byte	0x00, 0xf4, 0x21, 0x00


	//----- nvinfo : EIATTR_KPARAM_INFO
	.align		4
.L_17:
        /*0048*/ 	.byte	0x04, 0x17
        /*004a*/ 	.short	(.L_19 - .L_18)
.L_18:
        /*004c*/ 	.word	0x00000000
        /*0050*/ 	.short	0x0002
        /*0052*/ 	.short	0x0010
        /*0054*/ 	.byte	0x00, 0xf4, 0x21, 0x00


	//----- nvinfo : EIATTR_KPARAM_INFO
	.align		4
.L_19:
        /*0058*/ 	.byte	0x04, 0x17
        /*005a*/ 	.short	(.L_21 - .L_20)
.L_20:
        /*005c*/ 	.word	0x00000000
        /*0060*/ 	.short	0x0001
        /*0062*/ 	.short	0x0008
        /*0064*/ 	.byte	0x00, 0xf4, 0x21, 0x00


	//----- nvinfo : EIATTR_KPARAM_INFO
	.align		4
.L_21:
        /*0068*/ 	.byte	0x04, 0x17
        /*006a*/ 	.short	(.L_23 - .L_22)
.L_22:
        /*006c*/ 	.word	0x00000000
        /*0070*/ 	.short	0x0000
        /*0072*/ 	.short	0x0000
        /*0074*/ 	.byte	0x00, 0xf4, 0x21, 0x00


	//----- nvinfo : EIATTR_SPARSE_MMA_MASK
	.align		4
.L_23:
        /*0078*/ 	.byte	0x03, 0x50
        /*007a*/ 	.short	0x0000


	//----- nvinfo : EIATTR_MAXREG_COUNT
	.align		4
        /*007c*/ 	.byte	0x03, 0x1b
        /*007e*/ 	.short	0x00ff


	//----- nvinfo : EIATTR_COOP_GROUP_MASK_REGIDS
	.align		4
        /*0080*/ 	.byte	0x04, 0x29
        /*0082*/ 	.short	(.L_25 - .L_24)


	//   ....[0]....
.L_24:
        /*0084*/ 	.word	0xffffffff


	//   ....[1]....
        /*0088*/ 	.word	0xffffffff


	//   ....[2]....
        /*008c*/ 	.word	0xffffffff


	//   ....[3]....
        /*0090*/ 	.word	0xffffffff


	//----- nvinfo : EIATTR_COOP_GROUP_INSTR_OFFSETS
	.align		4
.L_25:
        /*0094*/ 	.byte	0x04, 0x28
        /*0096*/ 	.short	(.L_27 - .L_26)


	//   ....[0]....
.L_26:
        /*0098*/ 	.word	0x00000300


	//   ....[1]....
        /*009c*/ 	.word	0x00000320


	//   ....[2]....
        /*00a0*/ 	.word	0x00000340


	//   ....[3]....
        /*00a4*/ 	.word	0x00000390


	//----- nvinfo : EIATTR_EXIT_INSTR_OFFSETS
	.align		4
.L_27:
        /*00a8*/ 	.byte	0x04, 0x1c
        /*00aa*/ 	.short	(.L_29 - .L_28)


	//   ....[0]....
.L_28:
        /*00ac*/ 	.word	0x000003c0


	//   ....[1]....
        /*00b0*/ 	.word	0x000003f0


	//----- nvinfo : EIATTR_REQNTID
	.align		4
.L_29:
        /*00b4*/ 	.byte	0x04, 0x10
        /*00b6*/ 	.short	(.L_31 - .L_30)
.L_30:
        /*00b8*/ 	.word	0x00000040
        /*00bc*/ 	.word	0x00000001
        /*00c0*/ 	.word	0x00000001


	//----- nvinfo : EIATTR_CBANK_PARAM_SIZE
	.align		4
.L_31:
        /*00c4*/ 	.byte	0x03, 0x19
        /*00c6*/ 	.short	0x0030


	//----- nvinfo : EIATTR_PARAM_CBANK
	.align		4
        /*00c8*/ 	.byte	0x04, 0x0a
        /*00ca*/ 	.short	(.L_33 - .L_32)
	.align		4
.L_32:
        /*00cc*/ 	.word	index@(.nv.constant0.triton_per_fused_cat_mean_27)
        /*00d0*/ 	.short	0x0210
        /*00d2*/ 	.short	0x0030


	//----- nvinfo : EIATTR_SW_WAR
	.align		4
.L_33:
        /*00d4*/ 	.byte	0x04, 0x36
        /*00d6*/ 	.short	(.L_35 - .L_34)
.L_34:
        /*00d8*/ 	.word	0x00000008
.L_35:


//--------------------- .nv.callgraph             --------------------------
	.section	.nv.callgraph,"",@"SHT_CUDA_CALLGRAPH"
	.align	4
	.sectionentsize	8
	.align		4
        /*0000*/ 	.word	0x00000000
	.align		4
        /*0004*/ 	.word	0xffffffff
	.align		4
        /*0008*/ 	.word	0x00000000
	.align		4
        /*000c*/ 	.word	0xfffffffe
	.align		4
        /*0010*/ 	.word	0x00000000
	.align		4
        /*0014*/ 	.word	0xfffffffd
	.align		4
        /*0018*/ 	.word	0x00000000
	.align		4
        /*001c*/ 	.word	0xfffffffc


//--------------------- .text.triton_per_fused_cat_mean_27 --------------------------
	.section	.text.triton_per_fused_cat_mean_27,"ax",@progbits
	.sectionflags	@"SHF_BARRIERS=1"
	.align	128
        .global         triton_per_fused_cat_mean_27
        .type           triton_per_fused_cat_mean_27,@function
        .size           triton_per_fused_cat_mean_27,(.L_x_1 - triton_per_fused_cat_mean_27)
        .other          triton_per_fused_cat_mean_27,@"STO_CUDA_ENTRY STV_DEFAULT"
triton_per_fused_cat_mean_27:
.text.triton_per_fused_cat_mean_27:
[----:B------:R-:W0:Y:S02]  /*0000*/  LDC R1, c[0x0][0x28] ;  /* 0x00000a00ff017b82 */ /* 0x000e240000000800 */
[----:B------:R-:W1:Y:S01]  /*0010*/  S2R R0, SR_CTAID.X ;  /* 0x0000000000007919 */ /* 0x000e620000002500 */
[----:B------:R-:W2:Y:S01]  /*0020*/  LDC.64 R10, c[0x0][0x218] ;  /* 0x00008600ff0a7b82 */ /* 0x000ea20000000a00 */
[----:B------:R-:W-:Y:S01]  /*0030*/  ULDC.64 UR4, c[0x0][0x208] ;  /* 0x0000820000047ab9 */ /* 0x000fe20000000a00 */
[----:B------:R-:W3:Y:S06]  /*0040*/  S2R R14, SR_TID.X ;  /* 0x00000000000e7919 */ /* 0x000eec0000002100 */
[----:B------:R-:W4:Y:S01]  /*0050*/  LDC.64 R4, c[0x0][0x220] ;  /* 0x00008800ff047b82 */ /* 0x000f220000000a00 */
[----:B-1----:R-:W-:-:S02]  /*0060*/  SHF.R.S32.HI R3, RZ, 0x1f, R0 ;  /* 0x0000001fff037819 */ /* 0x002fc40000011400 */
[----:B------:R-:W-:Y:S02]  /*0070*/  ISETP.GE.AND P2, PT, R0, 0x800, PT ;  /* 0x000008000000780c */ /* 0x000fe40003f46270 */
[----:B------:R-:W-:-:S03]  /*0080*/  LEA.HI R6, R3, R0, RZ, 0x9 ;  /* 0x0000000003067211 */ /* 0x000fc600078f48ff */
[----:B------:R-:W1:Y:S01]  /*0090*/  LDC.64 R2, c[0x0][0x228] ;  /* 0x00008a00ff027b82 */ /* 0x000e620000000a00 */
[----:B---3--:R-:W-:Y:S02]  /*00a0*/  LOP3.LUT R8, R14, 0xf, RZ, 0xc0, !PT ;  /* 0x0000000f0e087812 */ /* 0x008fe400078ec0ff */
[----:B------:R-:W-:Y:S02]  /*00b0*/  LOP3.LUT R9, R6, 0xfffffe00, RZ, 0xc0, !PT ;  /* 0xfffffe0006097812 */ /* 0x000fe400078ec0ff */
[----:B------:R-:W-:Y:S02]  /*00c0*/  SHF.R.S32.HI R13, RZ, 0x9, R6 ;  /* 0x00000009ff0d7819 */ /* 0x000fe40000011406 */
[----:B------:R-:W-:Y:S01]  /*00d0*/  ISETP.GE.U32.AND P3, PT, R8, 0x9, PT ;  /* 0x000000090800780c */ /* 0x000fe20003f66070 */
[----:B------:R-:W3:Y:S01]  /*00e0*/  LDC.64 R6, c[0x0][0x230] ;  /* 0x00008c00ff067b82 */ /* 0x000ee20000000a00 */
[----:B------:R-:W-:Y:S02]  /*00f0*/  IMAD.IADD R9, R0, 0x1, -R9 ;  /* 0x0000000100097824 */ /* 0x000fe400078e0a09 */
[----:B------:R-:W-:-:S03]  /*0100*/  IMAD R12, R13, 0x9, R8 ;  /* 0x000000090d0c7824 */ /* 0x000fc600078e0208 */
[C---:B------:R-:W-:Y:S01]  /*0110*/  ISETP.LT.AND P0, PT, R9.reuse, 0x100, !P2 ;  /* 0x000001000900780c */ /* 0x040fe20005701270 */
[----:B------:R-:W-:Y:S01]  /*0120*/  IMAD.U32 R13, R12, 0x100, R9 ;  /* 0x000001000c0d7824 */ /* 0x000fe200078e0009 */
[----:B------:R-:W-:Y:S02]  /*0130*/  ISETP.GT.AND P1, PT, R9, 0xff, !P3 ;  /* 0x000000ff0900780c */ /* 0x000fe40005f24270 */
[----:B------:R-:W-:Y:S01]  /*0140*/  ISETP.LT.U32.AND P0, PT, R8, 0x9, P0 ;  /* 0x000000090800780c */ /* 0x000fe20000701070 */
[----:B--2---:R-:W-:Y:S01]  /*0150*/  IMAD.WIDE R10, R13, 0x4, R10 ;  /* 0x000000040d0a7825 */ /* 0x004fe200078e020a */
[----:B------:R-:W-:-:S03]  /*0160*/  ISETP.LT.AND P1, PT, R0, 0x800, P1 ;  /* 0x000008000000780c */ /* 0x000fc60000f21270 */
[----:B------:R-:W-:Y:S02]  /*0170*/  VIADD R13, R13, 0xffffff00 ;  /* 0xffffff000d0d7836 */ /* 0x000fe40000000000 */
[----:B------:R-:W-:Y:S02]  /*0180*/  IMAD.MOV.U32 R8, RZ, RZ, RZ ;  /* 0x000000ffff087224 */ /* 0x000fe400078e00ff */
[----:B-1----:R-:W-:Y:S01]  /*0190*/  IMAD.WIDE R2, R13, 0x4, R2 ;  /* 0x000000040d027825 */ /* 0x002fe200078e0202 */
[----:B------:R-:W-:-:S03]  /*01a0*/  CS2R R12, SRZ ;  /* 0x00000000000c7805 */ /* 0x000fc6000001ff00 */
[C---:B----4-:R-:W-:Y:S01]  /*01b0*/  IMAD.WIDE R4, R9.reuse, 0x4, R4 ;  /* 0x0000000409047825 */ /* 0x050fe200078e0204 */
[----:B------:R-:W2:Y:S03]  /*01c0*/  @P0 LDG.E.EL R8, desc[UR4][R10.64] ;  /* 0x000000040a080981 */ /* 0x000ea6000c2e1900 */
[----:B------:R-:W-:Y:S01]  /*01d0*/  IMAD.MOV.U32 R15, RZ, RZ, RZ ;  /* 0x000000ffff0f7224 */ /* 0x000fe200078e00ff */
[----:B------:R-:W4:Y:S01]  /*01e0*/  @P0 LDG.E.EL R12, desc[UR4][R4.64] ;  /* 0x00000004040c0981 */ /* 0x000f22000c2e1900 */
[----:B---3--:R-:W-:-:S03]  /*01f0*/  IMAD.WIDE R6, R9, 0x4, R6 ;  /* 0x0000000409067825 */ /* 0x008fc600078e0206 */
[----:B------:R-:W3:Y:S04]  /*0200*/  @P1 LDG.E.EL R13, desc[UR4][R2.64] ;  /* 0x00000004020d1981 */ /* 0x000ee8000c2e1900 */
[----:B------:R-:W5:Y:S01]  /*0210*/  @P1 LDG.E.EL R15, desc[UR4][R6.64+-0x400] ;  /* 0xfffc0004060f1981 */ /* 0x000f62000c2e1900 */
[----:B------:R-:W-:Y:S01]  /*0220*/  BAR.SYNC.DEFER_BLOCKING 0x0 ;  /* 0x0000000000007b1d */ /* 0x000fe20000010000 */
[----:B--2---:R-:W-:Y:S02]  /*0230*/  SEL R17, R8, RZ, P0 ;  /* 0x000000ff08117207 */ /* 0x004fe40000000000 */
[----:B----4-:R-:W-:Y:S02]  /*0240*/  SEL R12, R12, RZ, P0 ;  /* 0x000000ff0c0c7207 */ /* 0x010fe40000000000 */
[----:B------:R-:W-:-:S02]  /*0250*/  ISETP.GE.AND P0, PT, R9, 0x100, PT ;  /* 0x000001000900780c */ /* 0x000fc40003f06270 */
[----:B---3--:R-:W-:Y:S02]  /*0260*/  SEL R10, R13, RZ, P1 ;  /* 0x000000ff0d0a7207 */ /* 0x008fe40000800000 */
[----:B-----5:R-:W-:Y:S01]  /*0270*/  SEL R15, R15, RZ, P1 ;  /* 0x000000ff0f0f7207 */ /* 0x020fe20000800000 */
[C---:B------:R-:W-:Y:S01]  /*0280*/  FADD R8, R17.reuse, R12 ;  /* 0x0000000c11087221 */ /* 0x040fe20000000000 */
[----:B------:R-:W-:Y:S02]  /*0290*/  FSETP.GEU.AND P1, PT, R17, -R12, PT ;  /* 0x8000000c1100720b */ /* 0x000fe40003f2e000 */
[C---:B------:R-:W-:Y:S01]  /*02a0*/  FSETP.GEU.AND P4, PT, R10.reuse, -R15, PT ;  /* 0x8000000f0a00720b */ /* 0x040fe20003f8e000 */
[----:B------:R-:W-:Y:S01]  /*02b0*/  FADD R15, R10, R15 ;  /* 0x0000000f0a0f7221 */ /* 0x000fe20000000000 */
[----:B------:R-:W-:-:S04]  /*02c0*/  FSEL R8, R8, RZ, P1 ;  /* 0x000000ff08087208 */ /* 0x000fc80000800000 */
[----:B------:R-:W-:-:S04]  /*02d0*/  @P0 FSEL R8, R15, RZ, P4 ;  /* 0x000000ff0f080208 */ /* 0x000fc80002000000 */
[----:B------:R-:W-:-:S04]  /*02e0*/  FSEL R8, R8, RZ, !P2 ;  /* 0x000000ff08087208 */ /* 0x000fc80005000000 */
[----:B------:R-:W-:-:S05]  /*02f0*/  FSEL R8, R8, RZ, !P3 ;  /* 0x000000ff08087208 */ /* 0x000fca0005800000 */
[----:B------:R-:W1:Y:S02]  /*0300*/  SHFL.BFLY PT, R3, R8, 0x8, 0x1f ;  /* 0x0d001f0008037f89 */ /* 0x000e6400000e0000 */
[----:B-1----:R-:W-:-:S05]  /*0310*/  FADD R4, R8, R3 ;  /* 0x0000000308047221 */ /* 0x002fca0000000000 */
[----:B------:R-:W1:Y:S02]  /*0320*/  SHFL.BFLY PT, R3, R4, 0x4, 0x1f ;  /* 0x0c801f0004037f89 */ /* 0x000e6400000e0000 */
[----:B-1----:R-:W-:-:S05]  /*0330*/  FADD R5, R4, R3 ;  /* 0x0000000304057221 */ /* 0x002fca0000000000 */
[----:B------:R-:W1:Y:S01]  /*0340*/  SHFL.BFLY PT, R2, R5, 0x2, 0x1f ;  /* 0x0c401f0005027f89 */ /* 0x000e6200000e0000 */
[----:B------:R-:W-:-:S04]  /*0350*/  LOP3.LUT P0, RZ, R14, 0x3f, RZ, 0xc0, !PT ;  /* 0x0000003f0eff7812 */ /* 0x000fc8000780c0ff */
[C---:B------:R-:W-:Y:S01]  /*0360*/  ISETP.LT.AND P0, PT, R0.reuse, 0x800, !P0 ;  /* 0x000008000000780c */ /* 0x040fe20004701270 */
[----:B-1----:R-:W-:Y:S02]  /*0370*/  FADD R6, R5, R2 ;  /* 0x0000000205067221 */ /* 0x002fe40000000000 */
[----:B------:R-:W1:Y:S03]  /*0380*/  LDC.64 R2, c[0x0][0x210] ;  /* 0x00008400ff027b82 */ /* 0x000e660000000a00 */
[----:B------:R-:W2:Y:S01]  /*0390*/  SHFL.BFLY PT, R7, R6, 0x1, 0x1f ;  /* 0x0c201f0006077f89 */ /* 0x000ea200000e0000 */
[----:B-1----:R-:W-:-:S04]  /*03a0*/  IMAD.WIDE R2, R0, 0x4, R2 ;  /* 0x0000000400027825 */ /* 0x002fc800078e0202 */
[----:B--2---:R-:W-:Y:S02]  /*03b0*/  FADD R7, R6, R7 ;  /* 0x0000000706077221 */ /* 0x004fe40000000000 */
[----:B------:R-:W-:Y:S05]  /*03c0*/  @!P0 EXIT ;  /* 0x000000000000894d */ /* 0x000fea0003800000 */
[----:B------:R-:W-:-:S05]  /*03d0*/  FMUL R7, R7, 0.11111111193895339966 ;  /* 0x3de38e3907077820 */ /* 0x000fca0000400000 */
[----:B------:R-:W-:Y:S01]  /*03e0*/  STG.E desc[UR4][R2.64], R7 ;  /* 0x0000000702007986 */ /* 0x000fe2000c101904 */
[----:B------:R-:W-:Y:S05]  /*03f0*/  EXIT ;  /* 0x000000000000794d */ /* 0x000fea0003800000 */
.L_x_0:
[----:B------:R-:W-:-:S00]  /*0400*/  BRA `(.L_x_0) ;  /* 0xfffffffc00fc7947 */ /* 0x000fc0000383ffff */
[----:B------:R-:W-:-:S00]  /*0410*/  NOP ;  /* 0x0000000000007918 */ /* 0x000fc00000000000 */
        /* <DEDUP_REMOVED lines=14> */
.L_x_1:


//--------------------- .nv.constant0.triton_per_fused_cat_mean_27 --------------------------
	.section	.nv.constant0.triton_per_fused_cat_mean_27,"a",@progbits
	.sectionflags	@""
	.align	4
.nv.constant0.triton_per_fused_cat_mean_27:
	.zero		576
